//
// Generated by NVIDIA NVVM Compiler
//
// Compiler Build ID: CL-36424714
// Cuda compilation tools, release 13.0, V13.0.88
// Based on NVVM 20.0.0
//

.version 9.0
.target sm_100
.address_size 64

	// .globl	_Z12vector_shiftPiS_i
// _ZZ12vector_shiftPiS_iE5array has been demoted

.visible .entry _Z12vector_shiftPiS_i(
	.param .u64 .ptr .align 1 _Z12vector_shiftPiS_i_param_0,
	.param .u64 .ptr .align 1 _Z12vector_shiftPiS_i_param_1,
	.param .u32 _Z12vector_shiftPiS_i_param_2
)
{
	.reg .pred 	%p<3>;
	.reg .b32 	%r<12>;
	.reg .b64 	%rd<9>;
	// demoted variable
	.shared .align 4 .b8 _ZZ12vector_shiftPiS_iE5array[132];
	ld.param.u64 	%rd1, [_Z12vector_shiftPiS_i_param_0];
	ld.param.u64 	%rd2, [_Z12vector_shiftPiS_i_param_1];
	ld.param.u32 	%r4, [_Z12vector_shiftPiS_i_param_2];
	mov.u32 	%r1, %tid.x;
	mov.u32 	%r5, %ctaid.x;
	mov.u32 	%r6, %ntid.x;
	mad.lo.s32 	%r2, %r5, %r6, %r1;
	setp.ge.s32 	%p1, %r2, %r4;
	shl.b32 	%r7, %r1, 2;
	mov.u32 	%r8, _ZZ12vector_shiftPiS_iE5array;
	add.s32 	%r3, %r8, %r7;
	@%p1 bra 	$L__BB0_2;
	cvta.to.global.u64 	%rd3, %rd1;
	mul.wide.s32 	%rd4, %r2, 4;
	add.s64 	%rd5, %rd3, %rd4;
	ld.global.u32 	%r9, [%rd5];
	st.shared.u32 	[%r3], %r9;
	bar.sync 	0;
$L__BB0_2:
	add.s32 	%r10, %r4, -1;
	setp.ge.s32 	%p2, %r1, %r10;
	@%p2 bra 	$L__BB0_4;
	ld.shared.u32 	%r11, [%r3+4];
	cvta.to.global.u64 	%rd6, %rd2;
	mul.wide.u32 	%rd7, %r1, 4;
	add.s64 	%rd8, %rd6, %rd7;
	st.global.u32 	[%rd8], %r11;
$L__BB0_4:
	ret;

}


// ===== COMPILED SASS (sm_100) =====

	.target	sm_100

	.elftype	@"ET_EXEC"


//--------------------- .note.nv.tkinfo           --------------------------
	.section	.note.nv.tkinfo,"",@"SHT_NOTE"
	.sectionflags	@"SHF_NOTE_NV_TKINFO"
	.tkinfo
        /*0018*/ 	.word	0x00000002
        /*0030*/ 	.string	""
        /*0030*/ 	.string	"ptxas"
        /*0030*/ 	.string	"Cuda compilation tools, release 13.0, V13.0.88"
        /*0030*/ 	.string	"Build cuda_13.0.r13.0/compiler.36424714_0"
        /*0030*/ 	.string	"-arch sm_100 -m 64 "



//--------------------- .note.nv.cuinfo           --------------------------
	.section	.note.nv.cuinfo,"",@"SHT_NOTE"
	.sectionflags	@"SHF_NOTE_NV_CUINFO"
        /*0018*/ 	.short	0x0002
        /*001a*/ 	.short	0x0064
        /*001c*/ 	.short	0x0082
	.zero		2


//--------------------- .nv.info                  --------------------------
	.section	.nv.info,"",@"SHT_CUDA_INFO"
	.align	4


	//----- nvinfo : EIATTR_REGCOUNT
	.align		4
        /*0000*/ 	.byte	0x04, 0x2f
        /*0002*/ 	.short	(.L_1 - .L_0)
	.align		4
.L_0:
        /*0004*/ 	.word	index@(_Z12vector_shiftPiS_i)
        /*0008*/ 	.word	0x0000000a


	//----- nvinfo : EIATTR_FRAME_SIZE
	.align		4
.L_1:
        /*000c*/ 	.byte	0x04, 0x11
        /*000e*/ 	.short	(.L_3 - .L_2)
	.align		4
.L_2:
        /*0010*/ 	.word	index@(_Z12vector_shiftPiS_i)
        /*0014*/ 	.word	0x00000000


	//----- nvinfo : EIATTR_MIN_STACK_SIZE
	.align		4
.L_3:
        /*0018*/ 	.byte	0x04, 0x12
        /*001a*/ 	.short	(.L_5 - .L_4)
	.align		4
.L_4:
        /*001c*/ 	.word	index@(_Z12vector_shiftPiS_i)
        /*0020*/ 	.word	0x00000000
.L_5:


//--------------------- .nv.compat                --------------------------
	.section	.nv.compat,"",@"SHT_CUDA_COMPAT_INFO"
	.align	4
        /*0000*/ 	.byte	0x02, 0x09, 0x00, 0x00, 0x02, 0x02, 0x01, 0x00, 0x02, 0x05, 0x05, 0x00, 0x03, 0x07, 0x01, 0x01
        /*0010*/ 	.byte	0x02, 0x03, 0x00, 0x00, 0x02, 0x06, 0x01, 0x00, 0x04, 0x0b, 0x08, 0x00, 0x09, 0x00, 0x00, 0x00
        /*0020*/ 	.byte	0x00, 0x00, 0x00, 0x00


//--------------------- .nv.info._Z12vector_shiftPiS_i --------------------------
	.section	.nv.info._Z12vector_shiftPiS_i,"",@"SHT_CUDA_INFO"
	.sectionflags	@""
	.align	4


	//----- nvinfo : EIATTR_CUDA_API_VERSION
	.align		4
        /*0000*/ 	.byte	0x04, 0x37
        /*0002*/ 	.short	(.L_7 - .L_6)
.L_6:
        /*0004*/ 	.word	0x00000082


	//----- nvinfo : EIATTR_KPARAM_INFO
	.align		4
.L_7:
        /*0008*/ 	.byte	0x04, 0x17
        /*000a*/ 	.short	(.L_9 - .L_8)
.L_8:
        /*000c*/ 	.word	0x00000000
        /*0010*/ 	.short	0x0002
        /*0012*/ 	.short	0x0010
        /*0014*/ 	.byte	0x00, 0xf0, 0x11, 0x00


	//----- nvinfo : EIATTR_KPARAM_INFO
	.align		4
.L_9:
        /*0018*/ 	.byte	0x04, 0x17
        /*001a*/ 	.short	(.L_11 - .L_10)
.L_10:
        /*001c*/ 	.word	0x00000000
        /*0020*/ 	.short	0x0001
        /*0022*/ 	.short	0x0008
        /*0024*/ 	.byte	0x00, 0xf5, 0x21, 0x00


	//----- nvinfo : EIATTR_KPARAM_INFO
	.align		4
.L_11:
        /*0028*/ 	.byte	0x04, 0x17
        /*002a*/ 	.short	(.L_13 - .L_12)
.L_12:
        /*002c*/ 	.word	0x00000000
        /*0030*/ 	.short	0x0000
        /*0032*/ 	.short	0x0000
        /*0034*/ 	.byte	0x00, 0xf5, 0x21, 0x00


	//----- nvinfo : EIATTR_SPARSE_MMA_MASK
	.align		4
.L_13:
        /*0038*/ 	.byte	0x03, 0x50
        /*003a*/ 	.short	0x0000


	//----- nvinfo : EIATTR_MAXREG_COUNT
	.align		4
        /*003c*/ 	.byte	0x03, 0x1b
        /*003e*/ 	.short	0x00ff


	//----- nvinfo : EIATTR_NUM_BARRIERS
	.align		4
        /*0040*/ 	.byte	0x02, 0x4c
        /*0042*/ 	.byte	0x01
	.zero		1


	//----- nvinfo : EIATTR_MERCURY_ISA_VERSION
	.align		4
        /*0044*/ 	.byte	0x03, 0x5f
        /*0046*/ 	.short	0x0101


	//----- nvinfo : EIATTR_VRC_CTA_INIT_COUNT
	.align		4
        /*0048*/ 	.byte	0x02, 0x4a
	.zero		1
	.zero		1


	//----- nvinfo : EIATTR_EXIT_INSTR_OFFSETS
	.align		4
        /*004c*/ 	.byte	0x04, 0x1c
        /*004e*/ 	.short	(.L_15 - .L_14)


	//   ....[0]....
.L_14:
        /*0050*/ 	.word	0x00000130


	//   ....[1]....
        /*0054*/ 	.word	0x00000180


	//----- nvinfo : EIATTR_CBANK_PARAM_SIZE
	.align		4
.L_15:
        /*0058*/ 	.byte	0x03, 0x19
        /*005a*/ 	.short	0x0014


	//----- nvinfo : EIATTR_PARAM_CBANK
	.align		4
        /*005c*/ 	.byte	0x04, 0x0a
        /*005e*/ 	.short	(.L_17 - .L_16)
	.align		4
.L_16:
        /*0060*/ 	.word	index@(.nv.constant0._Z12vector_shiftPiS_i)
        /*0064*/ 	.short	0x0380
        /*0066*/ 	.short	0x0014


	//----- nvinfo : EIATTR_SW_WAR
	.align		4
.L_17:
        /*0068*/ 	.byte	0x04, 0x36
        /*006a*/ 	.short	(.L_19 - .L_18)
.L_18:
        /*006c*/ 	.word	0x00000008
.L_19:


//--------------------- .nv.callgraph             --------------------------
	.section	.nv.callgraph,"",@"SHT_CUDA_CALLGRAPH"
	.align	4
	.sectionentsize	8
	.align		4
        /*0000*/ 	.word	0x00000000
	.align		4
        /*0004*/ 	.word	0xffffffff
	.align		4
        /*0008*/ 	.word	0x00000000
	.align		4
        /*000c*/ 	.word	0xfffffffe
	.align		4
        /*0010*/ 	.word	0x00000000
	.align		4
        /*0014*/ 	.word	0xfffffffd
	.align		4
        /*0018*/ 	.word	0x00000000
	.align		4
        /*001c*/ 	.word	0xfffffffc


//--------------------- .text._Z12vector_shiftPiS_i --------------------------
	.section	.text._Z12vector_shiftPiS_i,"ax",@progbits
	.align	128
        .global         _Z12vector_shiftPiS_i
        .type           _Z12vector_shiftPiS_i,@function
        .size           _Z12vector_shiftPiS_i,(.L_x_1 - _Z12vector_shiftPiS_i)
        .other          _Z12vector_shiftPiS_i,@"STO_CUDA_ENTRY STV_DEFAULT"
_Z12vector_shiftPiS_i:
.text._Z12vector_shiftPiS_i:
[----:B------:R-:W-:Y:S01]  /*0000*/  LDC R1, c[0x0][0x37c] ;  /* 0x0000df00ff017b82 */ /* 0x000fe20000000800 */
[----:B------:R-:W0:Y:S07]  /*0010*/  S2R R7, SR_TID.X ;  /* 0x0000000000077919 */ /* 0x000e2e0000002100 */
[----:B------:R-:W0:Y:S01]  /*0020*/  S2UR UR4, SR_CTAID.X ;  /* 0x00000000000479c3 */ /* 0x000e220000002500 */
[----:B------:R-:W1:Y:S01]  /*0030*/  LDCU UR5, c[0x0][0x390] ;  /* 0x00007200ff0577ac */ /* 0x000e620008000800 */
[----:B------:R-:W2:Y:S06]  /*0040*/  LDCU.64 UR8, c[0x0][0x358] ;  /* 0x00006b00ff0877ac */ /* 0x000eac0008000a00 */
[----:B------:R-:W0:Y:S02]  /*0050*/  LDC R0, c[0x0][0x360] ;  /* 0x0000d800ff007b82 */ /* 0x000e240000000800 */
[----:B0-----:R-:W-:-:S05]  /*0060*/  IMAD R5, R0, UR4, R7 ;  /* 0x0000000400057c24 */ /* 0x001fca000f8e0207 */
[----:B-1----:R-:W-:-:S13]  /*0070*/  ISETP.GE.AND P0, PT, R5, UR5, PT ;  /* 0x0000000505007c0c */ /* 0x002fda000bf06270 */
[----:B------:R-:W0:Y:S02]  /*0080*/  @!P0 LDC.64 R2, c[0x0][0x380] ;  /* 0x0000e000ff028b82 */ /* 0x000e240000000a00 */
[----:B0-----:R-:W-:-:S06]  /*0090*/  @!P0 IMAD.WIDE R2, R5, 0x4, R2 ;  /* 0x0000000405028825 */ /* 0x001fcc00078e0202 */
[----:B--2---:R-:W2:Y:S01]  /*00a0*/  @!P0 LDG.E R3, desc[UR8][R2.64] ;  /* 0x0000000802038981 */ /* 0x004ea2000c1e1900 */
[----:B------:R-:W0:Y:S01]  /*00b0*/  S2UR UR6, SR_CgaCtaId ;  /* 0x00000000000679c3 */ /* 0x000e220000008800 */
[----:B------:R-:W-:Y:S01]  /*00c0*/  UMOV UR4, 0x400 ;  /* 0x0000040000047882 */ /* 0x000fe20000000000 */
[----:B------:R-:W-:-:S06]  /*00d0*/  UIADD3 UR5, UPT, UPT, UR5, -0x1, URZ ;  /* 0xffffffff05057890 */ /* 0x000fcc000fffe0ff */
[----:B------:R-:W-:Y:S01]  /*00e0*/  ISETP.GE.AND P1, PT, R7, UR5, PT ;  /* 0x0000000507007c0c */ /* 0x000fe2000bf26270 */
[----:B0-----:R-:W-:-:S06]  /*00f0*/  ULEA UR4, UR6, UR4, 0x18 ;  /* 0x0000000406047291 */ /* 0x001fcc000f8ec0ff */
[----:B------:R-:W-:-:S05]  /*0100*/  LEA R0, R7, UR4, 0x2 ;  /* 0x0000000407007c11 */ /* 0x000fca000f8e10ff */
[----:B--2---:R0:W-:Y:S01]  /*0110*/  @!P0 STS [R0], R3 ;  /* 0x0000000300008388 */ /* 0x0041e20000000800 */
[----:B------:R-:W-:Y:S06]  /*0120*/  @!P0 BAR.SYNC.DEFER_BLOCKING 0x0 ;  /* 0x0000000000008b1d */ /* 0x000fec0000010000 */
[----:B------:R-:W-:Y:S05]  /*0130*/  @P1 EXIT ;  /* 0x000000000000194d */ /* 0x000fea0003800000 */
[----:B------:R-:W1:Y:S01]  /*0140*/  LDS R5, [R0+0x4] ;  /* 0x0000040000057984 */ /* 0x000e620000000800 */
[----:B0-----:R-:W0:Y:S02]  /*0150*/  LDC.64 R2, c[0x0][0x388] ;  /* 0x0000e200ff027b82 */ /* 0x001e240000000a00 */
[----:B0-----:R-:W-:-:S05]  /*0160*/  IMAD.WIDE.U32 R2, R7, 0x4, R2 ;  /* 0x0000000407027825 */ /* 0x001fca00078e0002 */
[----:B-1----:R-:W-:Y:S01]  /*0170*/  STG.E desc[UR8][R2.64], R5 ;  /* 0x0000000502007986 */ /* 0x002fe2000c101908 */
[----:B------:R-:W-:Y:S05]  /*0180*/  EXIT ;  /* 0x000000000000794d */ /* 0x000fea0003800000 */
.L_x_0:
[----:B------:R-:W-:-:S00]  /*0190*/  BRA `(.L_x_0) ;  /* 0xfffffffc00fc7947 */ /* 0x000fc0000383ffff */
[----:B------:R-:W-:-:S00]  /*01a0*/  NOP ;  /* 0x0000000000007918 */ /* 0x000fc00000000000 */
        /* <DEDUP_REMOVED lines=13> */
.L_x_1:


//--------------------- .nv.shared._Z12vector_shiftPiS_i --------------------------
	.section	.nv.shared._Z12vector_shiftPiS_i,"aw",@nobits
	.sectionflags	@""
	.align	4
.nv.shared._Z12vector_shiftPiS_i:
	.zero		1156


//--------------------- .nv.shared.reserved.0     --------------------------
	.section	.nv.shared.reserved.0,"aw",@nobits
	.weak		__nv_reservedSMEM_offset_0_alias
	.size		__nv_reservedSMEM_offset_0_alias, 0, 64
	.other		__nv_reservedSMEM_offset_0_alias,@"STO_CUDA_RESERVED_SHARED STV_DEFAULT"
__nv_reservedSMEM_offset_0_alias:
	.zero		0
	.zero		64


//--------------------- .nv.constant0._Z12vector_shiftPiS_i --------------------------
	.section	.nv.constant0._Z12vector_shiftPiS_i,"a",@progbits
	.sectionflags	@""
	.align	4
.nv.constant0._Z12vector_shiftPiS_i:
	.zero		916


//--------------------- SYMBOLS --------------------------

	.type		.nv.reservedSmem.offset0,@object
	.size		.nv.reservedSmem.offset0,0x4
	.type		.nv.reservedSmem.cap,@object
	.size		.nv.reservedSmem.cap,0x4
